//
// Generated by NVIDIA NVVM Compiler
//
// Compiler Build ID: CL-36424714
// Cuda compilation tools, release 13.0, V13.0.88
// Based on NVVM 20.0.0
//

.version 9.0
.target sm_100
.address_size 64

	// .globl	_Z9buildHeapPii

.visible .entry _Z9buildHeapPii(
	.param .u64 .ptr .align 1 _Z9buildHeapPii_param_0,
	.param .u32 _Z9buildHeapPii_param_1
)
{
	.reg .pred 	%p<10>;
	.reg .b32 	%r<26>;
	.reg .b64 	%rd<11>;

	ld.param.u64 	%rd4, [_Z9buildHeapPii_param_0];
	ld.param.u32 	%r11, [_Z9buildHeapPii_param_1];
	cvta.to.global.u64 	%rd1, %rd4;
	mov.u32 	%r12, %ctaid.x;
	mov.u32 	%r13, %tid.x;
	or.b32  	%r14, %r12, %r13;
	setp.ne.s32 	%p1, %r14, 0;
	setp.lt.s32 	%p2, %r11, 2;
	or.pred  	%p3, %p1, %p2;
	@%p3 bra 	$L__BB0_10;
	shr.u32 	%r22, %r11, 1;
	bra.uni 	$L__BB0_3;
$L__BB0_2:
	setp.lt.s32 	%p9, %r2, 2;
	@%p9 bra 	$L__BB0_10;
$L__BB0_3:
	mov.u32 	%r2, %r22;
	add.s32 	%r22, %r2, -1;
	mov.u32 	%r23, %r22;
	mov.u32 	%r25, %r23;
$L__BB0_4:
	shl.b32 	%r15, %r23, 1;
	or.b32  	%r5, %r15, 1;
	add.s32 	%r6, %r15, 2;
	setp.ge.s32 	%p4, %r5, %r11;
	mul.wide.s32 	%rd5, %r15, 4;
	add.s64 	%rd2, %rd1, %rd5;
	mul.wide.s32 	%rd6, %r23, 4;
	sub.s64 	%rd3, %rd2, %rd6;
	@%p4 bra 	$L__BB0_6;
	ld.global.u32 	%r16, [%rd2+4];
	ld.global.u32 	%r17, [%rd3];
	setp.gt.s32 	%p5, %r16, %r17;
	selp.b32 	%r25, %r5, %r23, %p5;
$L__BB0_6:
	setp.ge.s32 	%p6, %r6, %r11;
	@%p6 bra 	$L__BB0_8;
	ld.global.u32 	%r18, [%rd2+8];
	mul.wide.s32 	%rd7, %r25, 4;
	add.s64 	%rd8, %rd1, %rd7;
	ld.global.u32 	%r19, [%rd8];
	setp.gt.s32 	%p7, %r18, %r19;
	selp.b32 	%r25, %r6, %r25, %p7;
$L__BB0_8:
	setp.eq.s32 	%p8, %r25, %r23;
	@%p8 bra 	$L__BB0_2;
	ld.global.u32 	%r20, [%rd3];
	mul.wide.s32 	%rd9, %r25, 4;
	add.s64 	%rd10, %rd1, %rd9;
	ld.global.u32 	%r21, [%rd10];
	st.global.u32 	[%rd3], %r21;
	st.global.u32 	[%rd10], %r20;
	mov.u32 	%r23, %r25;
	bra.uni 	$L__BB0_4;
$L__BB0_10:
	ret;

}
	// .globl	_Z8swapRootPii
.visible .entry _Z8swapRootPii(
	.param .u64 .ptr .align 1 _Z8swapRootPii_param_0,
	.param .u32 _Z8swapRootPii_param_1
)
{
	.reg .pred 	%p<2>;
	.reg .b32 	%r<7>;
	.reg .b64 	%rd<5>;

	ld.param.u64 	%rd1, [_Z8swapRootPii_param_0];
	ld.param.u32 	%r1, [_Z8swapRootPii_param_1];
	mov.u32 	%r2, %ctaid.x;
	mov.u32 	%r3, %tid.x;
	or.b32  	%r4, %r2, %r3;
	setp.ne.s32 	%p1, %r4, 0;
	@%p1 bra 	$L__BB1_2;
	cvta.to.global.u64 	%rd2, %rd1;
	ld.global.u32 	%r5, [%rd2];
	mul.wide.s32 	%rd3, %r1, 4;
	add.s64 	%rd4, %rd2, %rd3;
	ld.global.u32 	%r6, [%rd4];
	st.global.u32 	[%rd2], %r6;
	st.global.u32 	[%rd4], %r5;
$L__BB1_2:
	ret;

}
	// .globl	_Z11heapifyRootPii
.visible .entry _Z11heapifyRootPii(
	.param .u64 .ptr .align 1 _Z11heapifyRootPii_param_0,
	.param .u32 _Z11heapifyRootPii_param_1
)
{
	.reg .pred 	%p<7>;
	.reg .b32 	%r<23>;
	.reg .b64 	%rd<11>;

	ld.param.u64 	%rd4, [_Z11heapifyRootPii_param_0];
	ld.param.u32 	%r8, [_Z11heapifyRootPii_param_1];
	cvta.to.global.u64 	%rd1, %rd4;
	mov.u32 	%r9, %ctaid.x;
	mov.u32 	%r10, %tid.x;
	or.b32  	%r11, %r9, %r10;
	setp.ne.s32 	%p1, %r11, 0;
	@%p1 bra 	$L__BB2_8;
	mov.b32 	%r20, 0;
	mov.u32 	%r22, %r20;
$L__BB2_2:
	shl.b32 	%r13, %r20, 1;
	or.b32  	%r2, %r13, 1;
	add.s32 	%r3, %r13, 2;
	setp.ge.s32 	%p2, %r2, %r8;
	mul.wide.s32 	%rd5, %r13, 4;
	add.s64 	%rd2, %rd1, %rd5;
	mul.wide.s32 	%rd6, %r20, 4;
	sub.s64 	%rd3, %rd2, %rd6;
	@%p2 bra 	$L__BB2_4;
	ld.global.u32 	%r14, [%rd2+4];
	ld.global.u32 	%r15, [%rd3];
	setp.gt.s32 	%p3, %r14, %r15;
	selp.b32 	%r22, %r2, %r20, %p3;
$L__BB2_4:
	setp.ge.s32 	%p4, %r3, %r8;
	@%p4 bra 	$L__BB2_6;
	ld.global.u32 	%r16, [%rd2+8];
	mul.wide.s32 	%rd7, %r22, 4;
	add.s64 	%rd8, %rd1, %rd7;
	ld.global.u32 	%r17, [%rd8];
	setp.gt.s32 	%p5, %r16, %r17;
	selp.b32 	%r22, %r3, %r22, %p5;
$L__BB2_6:
	setp.eq.s32 	%p6, %r22, %r20;
	@%p6 bra 	$L__BB2_8;
	ld.global.u32 	%r18, [%rd3];
	mul.wide.s32 	%rd9, %r22, 4;
	add.s64 	%rd10, %rd1, %rd9;
	ld.global.u32 	%r19, [%rd10];
	st.global.u32 	[%rd3], %r19;
	st.global.u32 	[%rd10], %r18;
	mov.u32 	%r20, %r22;
	bra.uni 	$L__BB2_2;
$L__BB2_8:
	ret;

}


// ===== COMPILED SASS (sm_100) =====

	.target	sm_100

	.elftype	@"ET_EXEC"


//--------------------- .note.nv.tkinfo           --------------------------
	.section	.note.nv.tkinfo,"",@"SHT_NOTE"
	.sectionflags	@"SHF_NOTE_NV_TKINFO"
	.tkinfo
        /*0018*/ 	.word	0x00000002
        /*0030*/ 	.string	""
        /*0030*/ 	.string	"ptxas"
        /*0030*/ 	.string	"Cuda compilation tools, release 13.0, V13.0.88"
        /*0030*/ 	.string	"Build cuda_13.0.r13.0/compiler.36424714_0"
        /*0030*/ 	.string	"-arch sm_100 -m 64 "



//--------------------- .note.nv.cuinfo           --------------------------
	.section	.note.nv.cuinfo,"",@"SHT_NOTE"
	.sectionflags	@"SHF_NOTE_NV_CUINFO"
        /*0018*/ 	.short	0x0002
        /*001a*/ 	.short	0x0064
        /*001c*/ 	.short	0x0082
	.zero		2


//--------------------- .nv.info                  --------------------------
	.section	.nv.info,"",@"SHT_CUDA_INFO"
	.align	4


	//----- nvinfo : EIATTR_REGCOUNT
	.align		4
        /*0000*/ 	.byte	0x04, 0x2f
        /*0002*/ 	.short	(.L_1 - .L_0)
	.align		4
.L_0:
        /*0004*/ 	.word	index@(_Z9buildHeapPii)
        /*0008*/ 	.word	0x00000014


	//----- nvinfo : EIATTR_FRAME_SIZE
	.align		4
.L_1:
        /*000c*/ 	.byte	0x04, 0x11
        /*000e*/ 	.short	(.L_3 - .L_2)
	.align		4
.L_2:
        /*0010*/ 	.word	index@(_Z9buildHeapPii)
        /*0014*/ 	.word	0x00000000


	//----- nvinfo : EIATTR_REGCOUNT
	.align		4
.L_3:
        /*0018*/ 	.byte	0x04, 0x2f
        /*001a*/ 	.short	(.L_5 - .L_4)
	.align		4
.L_4:
        /*001c*/ 	.word	index@(_Z8swapRootPii)
        /*0020*/ 	.word	0x0000000c


	//----- nvinfo : EIATTR_FRAME_SIZE
	.align		4
.L_5:
        /*0024*/ 	.byte	0x04, 0x11
        /*0026*/ 	.short	(.L_7 - .L_6)
	.align		4
.L_6:
        /*0028*/ 	.word	index@(_Z8swapRootPii)
        /*002c*/ 	.word	0x00000000


	//----- nvinfo : EIATTR_REGCOUNT
	.align		4
.L_7:
        /*0030*/ 	.byte	0x04, 0x2f
        /*0032*/ 	.short	(.L_9 - .L_8)
	.align		4
.L_8:
        /*0034*/ 	.word	index@(_Z11heapifyRootPii)
        /*0038*/ 	.word	0x00000012


	//----- nvinfo : EIATTR_FRAME_SIZE
	.align		4
.L_9:
        /*003c*/ 	.byte	0x04, 0x11
        /*003e*/ 	.short	(.L_11 - .L_10)
	.align		4
.L_10:
        /*0040*/ 	.word	index@(_Z11heapifyRootPii)
        /*0044*/ 	.word	0x00000000


	//----- nvinfo : EIATTR_MIN_STACK_SIZE
	.align		4
.L_11:
        /*0048*/ 	.byte	0x04, 0x12
        /*004a*/ 	.short	(.L_13 - .L_12)
	.align		4
.L_12:
        /*004c*/ 	.word	index@(_Z11heapifyRootPii)
        /*0050*/ 	.word	0x00000000


	//----- nvinfo : EIATTR_MIN_STACK_SIZE
	.align		4
.L_13:
        /*0054*/ 	.byte	0x04, 0x12
        /*0056*/ 	.short	(.L_15 - .L_14)
	.align		4
.L_14:
        /*0058*/ 	.word	index@(_Z8swapRootPii)
        /*005c*/ 	.word	0x00000000


	//----- nvinfo : EIATTR_MIN_STACK_SIZE
	.align		4
.L_15:
        /*0060*/ 	.byte	0x04, 0x12
        /*0062*/ 	.short	(.L_17 - .L_16)
	.align		4
.L_16:
        /*0064*/ 	.word	index@(_Z9buildHeapPii)
        /*0068*/ 	.word	0x00000000
.L_17:


//--------------------- .nv.compat                --------------------------
	.section	.nv.compat,"",@"SHT_CUDA_COMPAT_INFO"
	.align	4
        /*0000*/ 	.byte	0x02, 0x09, 0x00, 0x00, 0x02, 0x02, 0x01, 0x00, 0x02, 0x05, 0x05, 0x00, 0x03, 0x07, 0x01, 0x01
        /*0010*/ 	.byte	0x02, 0x03, 0x00, 0x00, 0x02, 0x06, 0x01, 0x00, 0x04, 0x0b, 0x08, 0x00, 0x09, 0x00, 0x00, 0x00
        /*0020*/ 	.byte	0x00, 0x00, 0x00, 0x00


//--------------------- .nv.info._Z11heapifyRootPii --------------------------
	.section	.nv.info._Z11heapifyRootPii,"",@"SHT_CUDA_INFO"
	.sectionflags	@""
	.align	4


	//----- nvinfo : EIATTR_CUDA_API_VERSION
	.align		4
        /*0000*/ 	.byte	0x04, 0x37
        /*0002*/ 	.short	(.L_19 - .L_18)
.L_18:
        /*0004*/ 	.word	0x00000082


	//----- nvinfo : EIATTR_KPARAM_INFO
	.align		4
.L_19:
        /*0008*/ 	.byte	0x04, 0x17
        /*000a*/ 	.short	(.L_21 - .L_20)
.L_20:
        /*000c*/ 	.word	0x00000000
        /*0010*/ 	.short	0x0001
        /*0012*/ 	.short	0x0008
        /*0014*/ 	.byte	0x00, 0xf0, 0x11, 0x00


	//----- nvinfo : EIATTR_KPARAM_INFO
	.align		4
.L_21:
        /*0018*/ 	.byte	0x04, 0x17
        /*001a*/ 	.short	(.L_23 - .L_22)
.L_22:
        /*001c*/ 	.word	0x00000000
        /*0020*/ 	.short	0x0000
        /*0022*/ 	.short	0x0000
        /*0024*/ 	.byte	0x00, 0xf5, 0x21, 0x00


	//----- nvinfo : EIATTR_SPARSE_MMA_MASK
	.align		4
.L_23:
        /*0028*/ 	.byte	0x03, 0x50
        /*002a*/ 	.short	0x0000


	//----- nvinfo : EIATTR_MAXREG_COUNT
	.align		4
        /*002c*/ 	.byte	0x03, 0x1b
        /*002e*/ 	.short	0x00ff


	//----- nvinfo : EIATTR_MERCURY_ISA_VERSION
	.align		4
        /*0030*/ 	.byte	0x03, 0x5f
        /*0032*/ 	.short	0x0101


	//----- nvinfo : EIATTR_VRC_CTA_INIT_COUNT
	.align		4
        /*0034*/ 	.byte	0x02, 0x4a
	.zero		1
	.zero		1


	//----- nvinfo : EIATTR_EXIT_INSTR_OFFSETS
	.align		4
        /*0038*/ 	.byte	0x04, 0x1c
        /*003a*/ 	.short	(.L_25 - .L_24)


	//   ....[0]....
.L_24:
        /*003c*/ 	.word	0x00000040


	//   ....[1]....
        /*0040*/ 	.word	0x000001d0


	//----- nvinfo : EIATTR_CBANK_PARAM_SIZE
	.align		4
.L_25:
        /*0044*/ 	.byte	0x03, 0x19
        /*0046*/ 	.short	0x000c


	//----- nvinfo : EIATTR_PARAM_CBANK
	.align		4
        /*0048*/ 	.byte	0x04, 0x0a
        /*004a*/ 	.short	(.L_27 - .L_26)
	.align		4
.L_26:
        /*004c*/ 	.word	index@(.nv.constant0._Z11heapifyRootPii)
        /*0050*/ 	.short	0x0380
        /*0052*/ 	.short	0x000c


	//----- nvinfo : EIATTR_SW_WAR
	.align		4
.L_27:
        /*0054*/ 	.byte	0x04, 0x36
        /*0056*/ 	.short	(.L_29 - .L_28)
.L_28:
        /*0058*/ 	.word	0x00000008
.L_29:


//--------------------- .nv.info._Z8swapRootPii   --------------------------
	.section	.nv.info._Z8swapRootPii,"",@"SHT_CUDA_INFO"
	.sectionflags	@""
	.align	4


	//----- nvinfo : EIATTR_CUDA_API_VERSION
	.align		4
        /*0000*/ 	.byte	0x04, 0x37
        /*0002*/ 	.short	(.L_31 - .L_30)
.L_30:
        /*0004*/ 	.word	0x00000082


	//----- nvinfo : EIATTR_KPARAM_INFO
	.align		4
.L_31:
        /*0008*/ 	.byte	0x04, 0x17
        /*000a*/ 	.short	(.L_33 - .L_32)
.L_32:
        /*000c*/ 	.word	0x00000000
        /*0010*/ 	.short	0x0001
        /*0012*/ 	.short	0x0008
        /*0014*/ 	.byte	0x00, 0xf0, 0x11, 0x00


	//----- nvinfo : EIATTR_KPARAM_INFO
	.align		4
.L_33:
        /*0018*/ 	.byte	0x04, 0x17
        /*001a*/ 	.short	(.L_35 - .L_34)
.L_34:
        /*001c*/ 	.word	0x00000000
        /*0020*/ 	.short	0x0000
        /*0022*/ 	.short	0x0000
        /*0024*/ 	.byte	0x00, 0xf5, 0x21, 0x00


	//----- nvinfo : EIATTR_SPARSE_MMA_MASK
	.align		4
.L_35:
        /*0028*/ 	.byte	0x03, 0x50
        /*002a*/ 	.short	0x0000


	//----- nvinfo : EIATTR_MAXREG_COUNT
	.align		4
        /*002c*/ 	.byte	0x03, 0x1b
        /*002e*/ 	.short	0x00ff


	//----- nvinfo : EIATTR_MERCURY_ISA_VERSION
	.align		4
        /*0030*/ 	.byte	0x03, 0x5f
        /*0032*/ 	.short	0x0101


	//----- nvinfo : EIATTR_VRC_CTA_INIT_COUNT
	.align		4
        /*0034*/ 	.byte	0x02, 0x4a
	.zero		1
	.zero		1


	//----- nvinfo : EIATTR_EXIT_INSTR_OFFSETS
	.align		4
        /*0038*/ 	.byte	0x04, 0x1c
        /*003a*/ 	.short	(.L_37 - .L_36)


	//   ....[0]....
.L_36:
        /*003c*/ 	.word	0x00000040


	//   ....[1]....
        /*0040*/ 	.word	0x000000e0


	//----- nvinfo : EIATTR_CBANK_PARAM_SIZE
	.align		4
.L_37:
        /*0044*/ 	.byte	0x03, 0x19
        /*0046*/ 	.short	0x000c


	//----- nvinfo : EIATTR_PARAM_CBANK
	.align		4
        /*0048*/ 	.byte	0x04, 0x0a
        /*004a*/ 	.short	(.L_39 - .L_38)
	.align		4
.L_38:
        /*004c*/ 	.word	index@(.nv.constant0._Z8swapRootPii)
        /*0050*/ 	.short	0x0380
        /*0052*/ 	.short	0x000c


	//----- nvinfo : EIATTR_SW_WAR
	.align		4
.L_39:
        /*0054*/ 	.byte	0x04, 0x36
        /*0056*/ 	.short	(.L_41 - .L_40)
.L_40:
        /*0058*/ 	.word	0x00000008
.L_41:


//--------------------- .nv.info._Z9buildHeapPii  --------------------------
	.section	.nv.info._Z9buildHeapPii,"",@"SHT_CUDA_INFO"
	.sectionflags	@""
	.align	4


	//----- nvinfo : EIATTR_CUDA_API_VERSION
	.align		4
        /*0000*/ 	.byte	0x04, 0x37
        /*0002*/ 	.short	(.L_43 - .L_42)
.L_42:
        /*0004*/ 	.word	0x00000082


	//----- nvinfo : EIATTR_KPARAM_INFO
	.align		4
.L_43:
        /*0008*/ 	.byte	0x04, 0x17
        /*000a*/ 	.short	(.L_45 - .L_44)
.L_44:
        /*000c*/ 	.word	0x00000000
        /*0010*/ 	.short	0x0001
        /*0012*/ 	.short	0x0008
        /*0014*/ 	.byte	0x00, 0xf0, 0x11, 0x00


	//----- nvinfo : EIATTR_KPARAM_INFO
	.align		4
.L_45:
        /*0018*/ 	.byte	0x04, 0x17
        /*001a*/ 	.short	(.L_47 - .L_46)
.L_46:
        /*001c*/ 	.word	0x00000000
        /*0020*/ 	.short	0x0000
        /*0022*/ 	.short	0x0000
        /*0024*/ 	.byte	0x00, 0xf5, 0x21, 0x00


	//----- nvinfo : EIATTR_SPARSE_MMA_MASK
	.align		4
.L_47:
        /*0028*/ 	.byte	0x03, 0x50
        /*002a*/ 	.short	0x0000


	//----- nvinfo : EIATTR_MAXREG_COUNT
	.align		4
        /*002c*/ 	.byte	0x03, 0x1b
        /*002e*/ 	.short	0x00ff


	//----- nvinfo : EIATTR_MERCURY_ISA_VERSION
	.align		4
        /*0030*/ 	.byte	0x03, 0x5f
        /*0032*/ 	.short	0x0101


	//----- nvinfo : EIATTR_VRC_CTA_INIT_COUNT
	.align		4
        /*0034*/ 	.byte	0x02, 0x4a
	.zero		1
	.zero		1


	//----- nvinfo : EIATTR_EXIT_INSTR_OFFSETS
	.align		4
        /*0038*/ 	.byte	0x04, 0x1c
        /*003a*/ 	.short	(.L_49 - .L_48)


	//   ....[0]....
.L_48:
        /*003c*/ 	.word	0x00000060


	//   ....[1]....
        /*0040*/ 	.word	0x000002c0


	//----- nvinfo : EIATTR_CBANK_PARAM_SIZE
	.align		4
.L_49:
        /*0044*/ 	.byte	0x03, 0x19
        /*0046*/ 	.short	0x000c


	//----- nvinfo : EIATTR_PARAM_CBANK
	.align		4
        /*0048*/ 	.byte	0x04, 0x0a
        /*004a*/ 	.short	(.L_51 - .L_50)
	.align		4
.L_50:
        /*004c*/ 	.word	index@(.nv.constant0._Z9buildHeapPii)
        /*0050*/ 	.short	0x0380
        /*0052*/ 	.short	0x000c


	//----- nvinfo : EIATTR_SW_WAR
	.align		4
.L_51:
        /*0054*/ 	.byte	0x04, 0x36
        /*0056*/ 	.short	(.L_53 - .L_52)
.L_52:
        /*0058*/ 	.word	0x00000008
.L_53:


//--------------------- .nv.callgraph             --------------------------
	.section	.nv.callgraph,"",@"SHT_CUDA_CALLGRAPH"
	.align	4
	.sectionentsize	8
	.align		4
        /*0000*/ 	.word	0x00000000
	.align		4
        /*0004*/ 	.word	0xffffffff
	.align		4
        /*0008*/ 	.word	0x00000000
	.align		4
        /*000c*/ 	.word	0xfffffffe
	.align		4
        /*0010*/ 	.word	0x00000000
	.align		4
        /*0014*/ 	.word	0xfffffffd
	.align		4
        /*0018*/ 	.word	0x00000000
	.align		4
        /*001c*/ 	.word	0xfffffffc


//--------------------- .text._Z11heapifyRootPii  --------------------------
	.section	.text._Z11heapifyRootPii,"ax",@progbits
	.align	128
        .global         _Z11heapifyRootPii
        .type           _Z11heapifyRootPii,@function
        .size           _Z11heapifyRootPii,(.L_x_7 - _Z11heapifyRootPii)
        .other          _Z11heapifyRootPii,@"STO_CUDA_ENTRY STV_DEFAULT"
_Z11heapifyRootPii:
.text._Z11heapifyRootPii:
[----:B------:R-:W-:Y:S01]  /*0000*/  LDC R1, c[0x0][0x37c] ;  /* 0x0000df00ff017b82 */ /* 0x000fe20000000800 */
[----:B------:R-:W0:Y:S07]  /*0010*/  S2R R0, SR_TID.X ;  /* 0x0000000000007919 */ /* 0x000e2e0000002100 */
[----:B------:R-:W0:Y:S02]  /*0020*/  S2UR UR4, SR_CTAID.X ;  /* 0x00000000000479c3 */ /* 0x000e240000002500 */
[----:B0-----:R-:W-:-:S13]  /*0030*/  LOP3.LUT P0, RZ, R0, UR4, RZ, 0xfc, !PT ;  /* 0x0000000400ff7c12 */ /* 0x001fda000f80fcff */
[----:B------:R-:W-:Y:S05]  /*0040*/  @P0 EXIT ;  /* 0x000000000000094d */ /* 0x000fea0003800000 */
[----:B------:R-:W0:Y:S01]  /*0050*/  LDC R12, c[0x0][0x388] ;  /* 0x0000e200ff0c7b82 */ /* 0x000e220000000800 */
[----:B------:R-:W-:Y:S01]  /*0060*/  IMAD.MOV.U32 R0, RZ, RZ, RZ ;  /* 0x000000ffff007224 */ /* 0x000fe200078e00ff */
[----:B------:R-:W1:Y:S01]  /*0070*/  LDCU.64 UR4, c[0x0][0x358] ;  /* 0x00006b00ff0477ac */ /* 0x000e620008000a00 */
[----:B------:R-:W-:-:S05]  /*0080*/  IMAD.MOV.U32 R11, RZ, RZ, RZ ;  /* 0x000000ffff0b7224 */ /* 0x000fca00078e00ff */
[----:B------:R-:W2:Y:S02]  /*0090*/  LDC.64 R2, c[0x0][0x380] ;  /* 0x0000e000ff027b82 */ /* 0x000ea40000000a00 */
.L_x_0:
[C---:B---3--:R-:W-:Y:S02]  /*00a0*/  IMAD.SHL.U32 R7, R0.reuse, 0x2, RZ ;  /* 0x0000000200077824 */ /* 0x048fe400078e00ff */
[----:B------:R-:W-:-:S03]  /*00b0*/  IMAD.WIDE R4, R0, 0x4, RZ ;  /* 0x0000000400047825 */ /* 0x000fc600078e02ff */
[C---:B------:R-:W-:Y:S01]  /*00c0*/  IADD3 R15, PT, PT, R7.reuse, 0x1, RZ ;  /* 0x00000001070f7810 */ /* 0x040fe20007ffe0ff */
[----:B--2---:R-:W-:-:S03]  /*00d0*/  IMAD.WIDE R8, R7, 0x4, R2 ;  /* 0x0000000407087825 */ /* 0x004fc600078e0202 */
[----:B0-----:R-:W-:Y:S02]  /*00e0*/  ISETP.GE.AND P1, PT, R15, R12, PT ;  /* 0x0000000c0f00720c */ /* 0x001fe40003f26270 */
[----:B------:R-:W-:-:S05]  /*00f0*/  IADD3 R4, P0, PT, R8, -R4, RZ ;  /* 0x8000000408047210 */ /* 0x000fca0007f1e0ff */
[----:B------:R-:W-:-:S06]  /*0100*/  IMAD.X R5, R9, 0x1, ~R5, P0 ;  /* 0x0000000109057824 */ /* 0x000fcc00000e0e05 */
[----:B-1----:R-:W2:Y:S04]  /*0110*/  @!P1 LDG.E R6, desc[UR4][R8.64+0x4] ;  /* 0x0000040408069981 */ /* 0x002ea8000c1e1900 */
[----:B------:R-:W2:Y:S01]  /*0120*/  @!P1 LDG.E R13, desc[UR4][R4.64] ;  /* 0x00000004040d9981 */ /* 0x000ea2000c1e1900 */
[----:B------:R-:W-:-:S05]  /*0130*/  VIADD R14, R7, 0x2 ;  /* 0x00000002070e7836 */ /* 0x000fca0000000000 */
[----:B------:R-:W-:-:S13]  /*0140*/  ISETP.GE.AND P0, PT, R14, R12, PT ;  /* 0x0000000c0e00720c */ /* 0x000fda0003f06270 */
[----:B------:R-:W3:Y:S01]  /*0150*/  @!P0 LDG.E R10, desc[UR4][R8.64+0x8] ;  /* 0x00000804080a8981 */ /* 0x000ee2000c1e1900 */
[----:B--2---:R-:W-:-:S04]  /*0160*/  @!P1 ISETP.GT.AND P2, PT, R6, R13, PT ;  /* 0x0000000d0600920c */ /* 0x004fc80003f44270 */
[----:B------:R-:W-:-:S05]  /*0170*/  @!P1 SEL R11, R15, R0, P2 ;  /* 0x000000000f0b9207 */ /* 0x000fca0001000000 */
[----:B------:R-:W-:-:S06]  /*0180*/  @!P0 IMAD.WIDE R6, R11, 0x4, R2 ;  /* 0x000000040b068825 */ /* 0x000fcc00078e0202 */
[----:B------:R-:W3:Y:S02]  /*0190*/  @!P0 LDG.E R7, desc[UR4][R6.64] ;  /* 0x0000000406078981 */ /* 0x000ee4000c1e1900 */
[----:B---3--:R-:W-:-:S04]  /*01a0*/  @!P0 ISETP.GT.AND P1, PT, R10, R7, PT ;  /* 0x000000070a00820c */ /* 0x008fc80003f24270 */
[----:B------:R-:W-:-:S04]  /*01b0*/  @!P0 SEL R11, R14, R11, P1 ;  /* 0x0000000b0e0b8207 */ /* 0x000fc80000800000 */
[----:B------:R-:W-:-:S13]  /*01c0*/  ISETP.NE.AND P0, PT, R11, R0, PT ;  /* 0x000000000b00720c */ /* 0x000fda0003f05270 */
[----:B------:R-:W-:Y:S05]  /*01d0*/  @!P0 EXIT ;  /* 0x000000000000894d */ /* 0x000fea0003800000 */
[----:B------:R-:W-:Y:S01]  /*01e0*/  IMAD.WIDE R6, R11, 0x4, R2 ;  /* 0x000000040b067825 */ /* 0x000fe200078e0202 */
[----:B------:R-:W2:Y:S04]  /*01f0*/  LDG.E R9, desc[UR4][R4.64] ;  /* 0x0000000404097981 */ /* 0x000ea8000c1e1900 */
[----:B------:R-:W3:Y:S01]  /*0200*/  LDG.E R13, desc[UR4][R6.64] ;  /* 0x00000004060d7981 */ /* 0x000ee2000c1e1900 */
[----:B------:R-:W-:-:S03]  /*0210*/  MOV R0, R11 ;  /* 0x0000000b00007202 */ /* 0x000fc60000000f00 */
[----:B---3--:R3:W-:Y:S04]  /*0220*/  STG.E desc[UR4][R4.64], R13 ;  /* 0x0000000d04007986 */ /* 0x0087e8000c101904 */
[----:B--2---:R3:W-:Y:S01]  /*0230*/  STG.E desc[UR4][R6.64], R9 ;  /* 0x0000000906007986 */ /* 0x0047e2000c101904 */
[----:B------:R-:W-:Y:S05]  /*0240*/  BRA `(.L_x_0) ;  /* 0xfffffffc00947947 */ /* 0x000fea000383ffff */
.L_x_1:
[----:B------:R-:W-:-:S00]  /*0250*/  BRA `(.L_x_1) ;  /* 0xfffffffc00fc7947 */ /* 0x000fc0000383ffff */
[----:B------:R-:W-:-:S00]  /*0260*/  NOP ;  /* 0x0000000000007918 */ /* 0x000fc00000000000 */
        /* <DEDUP_REMOVED lines=9> */
.L_x_7:


//--------------------- .text._Z8swapRootPii      --------------------------
	.section	.text._Z8swapRootPii,"ax",@progbits
	.align	128
        .global         _Z8swapRootPii
        .type           _Z8swapRootPii,@function
        .size           _Z8swapRootPii,(.L_x_8 - _Z8swapRootPii)
        .other          _Z8swapRootPii,@"STO_CUDA_ENTRY STV_DEFAULT"
_Z8swapRootPii:
.text._Z8swapRootPii:
[----:B------:R-:W-:Y:S01]  /*0000*/  LDC R1, c[0x0][0x37c] ;  /* 0x0000df00ff017b82 */ /* 0x000fe20000000800 */
[----:B------:R-:W0:Y:S07]  /*0010*/  S2R R0, SR_TID.X ;  /* 0x0000000000007919 */ /* 0x000e2e0000002100 */
[----:B------:R-:W0:Y:S02]  /*0020*/  S2UR UR4, SR_CTAID.X ;  /* 0x00000000000479c3 */ /* 0x000e240000002500 */
[----:B0-----:R-:W-:-:S13]  /*0030*/  LOP3.LUT P0, RZ, R0, UR4, RZ, 0xfc, !PT ;  /* 0x0000000400ff7c12 */ /* 0x001fda000f80fcff */
[----:B------:R-:W-:Y:S05]  /*0040*/  @P0 EXIT ;  /* 0x000000000000094d */ /* 0x000fea0003800000 */
[----:B------:R-:W0:Y:S01]  /*0050*/  LDC R7, c[0x0][0x388] ;  /* 0x0000e200ff077b82 */ /* 0x000e220000000800 */
[----:B------:R-:W1:Y:S07]  /*0060*/  LDCU.64 UR4, c[0x0][0x358] ;  /* 0x00006b00ff0477ac */ /* 0x000e6e0008000a00 */
[----:B------:R-:W0:Y:S08]  /*0070*/  LDC.64 R4, c[0x0][0x380] ;  /* 0x0000e000ff047b82 */ /* 0x000e300000000a00 */
[----:B------:R-:W2:Y:S01]  /*0080*/  LDC.64 R2, c[0x0][0x380] ;  /* 0x0000e000ff027b82 */ /* 0x000ea20000000a00 */
[----:B0-----:R-:W-:-:S05]  /*0090*/  IMAD.WIDE R4, R7, 0x4, R4 ;  /* 0x0000000407047825 */ /* 0x001fca00078e0204 */
[----:B-1----:R-:W3:Y:S04]  /*00a0*/  LDG.E R9, desc[UR4][R4.64] ;  /* 0x0000000404097981 */ /* 0x002ee8000c1e1900 */
[----:B--2---:R-:W2:Y:S04]  /*00b0*/  LDG.E R7, desc[UR4][R2.64] ;  /* 0x0000000402077981 */ /* 0x004ea8000c1e1900 */
[----:B---3--:R-:W-:Y:S04]  /*00c0*/  STG.E desc[UR4][R2.64], R9 ;  /* 0x0000000902007986 */ /* 0x008fe8000c101904 */
[----:B--2---:R-:W-:Y:S01]  /*00d0*/  STG.E desc[UR4][R4.64], R7 ;  /* 0x0000000704007986 */ /* 0x004fe2000c101904 */
[----:B------:R-:W-:Y:S05]  /*00e0*/  EXIT ;  /* 0x000000000000794d */ /* 0x000fea0003800000 */
.L_x_2:
        /* <DEDUP_REMOVED lines=9> */
.L_x_8:


//--------------------- .text._Z9buildHeapPii     --------------------------
	.section	.text._Z9buildHeapPii,"ax",@progbits
	.align	128
        .global         _Z9buildHeapPii
        .type           _Z9buildHeapPii,@function
        .size           _Z9buildHeapPii,(.L_x_9 - _Z9buildHeapPii)
        .other          _Z9buildHeapPii,@"STO_CUDA_ENTRY STV_DEFAULT"
_Z9buildHeapPii:
.text._Z9buildHeapPii:
[----:B------:R-:W-:Y:S01]  /*0000*/  LDC R1, c[0x0][0x37c] ;  /* 0x0000df00ff017b82 */ /* 0x000fe20000000800 */
[----:B------:R-:W0:Y:S07]  /*0010*/  S2R R2, SR_TID.X ;  /* 0x0000000000027919 */ /* 0x000e2e0000002100 */
[----:B------:R-:W0:Y:S08]  /*0020*/  S2UR UR4, SR_CTAID.X ;  /* 0x00000000000479c3 */ /* 0x000e300000002500 */
[----:B------:R-:W1:Y:S01]  /*0030*/  LDC R0, c[0x0][0x388] ;  /* 0x0000e200ff007b82 */ /* 0x000e620000000800 */
[----:B0-----:R-:W-:-:S04]  /*0040*/  LOP3.LUT P0, RZ, R2, UR4, RZ, 0xfc, !PT ;  /* 0x0000000402ff7c12 */ /* 0x001fc8000f80fcff */
[----:B-1----:R-:W-:-:S13]  /*0050*/  ISETP.LT.OR P0, PT, R0, 0x2, P0 ;  /* 0x000000020000780c */ /* 0x002fda0000701670 */
[----:B------:R-:W-:Y:S05]  /*0060*/  @P0 EXIT ;  /* 0x000000000000094d */ /* 0x000fea0003800000 */
[----:B------:R-:W-:Y:S01]  /*0070*/  SHF.R.U32.HI R0, RZ, 0x1, R0 ;  /* 0x00000001ff007819 */ /* 0x000fe20000011600 */
[----:B------:R-:W0:Y:S01]  /*0080*/  LDCU.64 UR4, c[0x0][0x358] ;  /* 0x00006b00ff0477ac */ /* 0x000e220008000a00 */
[----:B------:R-:W-:-:S05]  /*0090*/  NOP ;  /* 0x0000000000007918 */ /* 0x000fca0000000000 */
.L_x_5:
[----:B------:R-:W1:Y:S01]  /*00a0*/  LDC R17, c[0x0][0x388] ;  /* 0x0000e200ff117b82 */ /* 0x000e620000000800 */
[----:B------:R-:W-:Y:S02]  /*00b0*/  IMAD.MOV.U32 R14, RZ, RZ, R0 ;  /* 0x000000ffff0e7224 */ /* 0x000fe400078e0000 */
[----:B------:R-:W-:-:S04]  /*00c0*/  VIADD R0, R0, 0xffffffff ;  /* 0xffffffff00007836 */ /* 0x000fc80000000000 */
[--C-:B------:R-:W-:Y:S01]  /*00d0*/  IMAD.MOV.U32 R10, RZ, RZ, R0.reuse ;  /* 0x000000ffff0a7224 */ /* 0x100fe200078e0000 */
[----:B------:R-:W2:Y:S01]  /*00e0*/  LDC.64 R2, c[0x0][0x380] ;  /* 0x0000e000ff027b82 */ /* 0x000ea20000000a00 */
[----:B------:R-:W-:-:S07]  /*00f0*/  IMAD.MOV.U32 R11, RZ, RZ, R0 ;  /* 0x000000ffff0b7224 */ /* 0x000fce00078e0000 */
.L_x_4:
[C---:B---3--:R-:W-:Y:S01]  /*0100*/  SHF.L.U32 R9, R10.reuse, 0x1, RZ ;  /* 0x000000010a097819 */ /* 0x048fe200000006ff */
[----:B------:R-:W-:-:S04]  /*0110*/  IMAD.WIDE R4, R10, 0x4, RZ ;  /* 0x000000040a047825 */ /* 0x000fc800078e02ff */
[C---:B------:R-:W-:Y:S02]  /*0120*/  VIADD R15, R9.reuse, 0x1 ;  /* 0x00000001090f7836 */ /* 0x040fe40000000000 */
[----:B--2---:R-:W-:-:S03]  /*0130*/  IMAD.WIDE R6, R9, 0x4, R2 ;  /* 0x0000000409067825 */ /* 0x004fc600078e0202 */
[----:B-1----:R-:W-:Y:S02]  /*0140*/  ISETP.GE.AND P1, PT, R15, R17, PT ;  /* 0x000000110f00720c */ /* 0x002fe40003f26270 */
[----:B------:R-:W-:-:S05]  /*0150*/  IADD3 R4, P0, PT, R6, -R4, RZ ;  /* 0x8000000406047210 */ /* 0x000fca0007f1e0ff */
[----:B------:R-:W-:-:S06]  /*0160*/  IMAD.X R5, R7, 0x1, ~R5, P0 ;  /* 0x0000000107057824 */ /* 0x000fcc00000e0e05 */
[----:B0-----:R-:W2:Y:S04]  /*0170*/  @!P1 LDG.E R8, desc[UR4][R6.64+0x4] ;  /* 0x0000040406089981 */ /* 0x001ea8000c1e1900 */
[----:B------:R-:W2:Y:S01]  /*0180*/  @!P1 LDG.E R13, desc[UR4][R4.64] ;  /* 0x00000004040d9981 */ /* 0x000ea2000c1e1900 */
[----:B------:R-:W-:-:S04]  /*0190*/  IADD3 R16, PT, PT, R9, 0x2, RZ ;  /* 0x0000000209107810 */ /* 0x000fc80007ffe0ff */
        /* <DEDUP_REMOVED lines=9> */
[----:B------:R-:W-:Y:S05]  /*0230*/  @!P0 BRA `(.L_x_3) ;  /* 0x00000000001c8947 */ /* 0x000fea0003800000 */
[----:B------:R-:W-:Y:S01]  /*0240*/  IMAD.WIDE R6, R11, 0x4, R2 ;  /* 0x000000040b067825 */ /* 0x000fe200078e0202 */
[----:B------:R-:W2:Y:S04]  /*0250*/  LDG.E R9, desc[UR4][R4.64] ;  /* 0x0000000404097981 */ /* 0x000ea8000c1e1900 */
[----:B------:R-:W3:Y:S01]  /*0260*/  LDG.E R13, desc[UR4][R6.64] ;  /* 0x00000004060d7981 */ /* 0x000ee2000c1e1900 */
[----:B------:R-:W-:-:S03]  /*0270*/  IMAD.MOV.U32 R10, RZ, RZ, R11 ;  /* 0x000000ffff0a7224 */ /* 0x000fc600078e000b */
[----:B---3--:R3:W-:Y:S04]  /*0280*/  STG.E desc[UR4][R4.64], R13 ;  /* 0x0000000d04007986 */ /* 0x0087e8000c101904 */
[----:B--2---:R3:W-:Y:S01]  /*0290*/  STG.E desc[UR4][R6.64], R9 ;  /* 0x0000000906007986 */ /* 0x0047e2000c101904 */
[----:B------:R-:W-:Y:S05]  /*02a0*/  BRA `(.L_x_4) ;  /* 0xfffffffc00947947 */ /* 0x000fea000383ffff */
.L_x_3:
[----:B------:R-:W-:-:S13]  /*02b0*/  ISETP.GE.AND P0, PT, R14, 0x2, PT ;  /* 0x000000020e00780c */ /* 0x000fda0003f06270 */
[----:B------:R-:W-:Y:S05]  /*02c0*/  @!P0 EXIT ;  /* 0x000000000000894d */ /* 0x000fea0003800000 */
[----:B------:R-:W-:Y:S05]  /*02d0*/  BRA `(.L_x_5) ;  /* 0xfffffffc00707947 */ /* 0x000fea000383ffff */
.L_x_6:
        /* <DEDUP_REMOVED lines=10> */
.L_x_9:


//--------------------- .nv.shared.reserved.0     --------------------------
	.section	.nv.shared.reserved.0,"aw",@nobits
	.weak		__nv_reservedSMEM_offset_0_alias
	.size		__nv_reservedSMEM_offset_0_alias, 0, 64
	.other		__nv_reservedSMEM_offset_0_alias,@"STO_CUDA_RESERVED_SHARED STV_DEFAULT"
__nv_reservedSMEM_offset_0_alias:
	.zero		0
	.zero		64


//--------------------- .nv.constant0._Z11heapifyRootPii --------------------------
	.section	.nv.constant0._Z11heapifyRootPii,"a",@progbits
	.sectionflags	@""
	.align	4
.nv.constant0._Z11heapifyRootPii:
	.zero		908


//--------------------- .nv.constant0._Z8swapRootPii --------------------------
	.section	.nv.constant0._Z8swapRootPii,"a",@progbits
	.sectionflags	@""
	.align	4
.nv.constant0._Z8swapRootPii:
	.zero		908


//--------------------- .nv.constant0._Z9buildHeapPii --------------------------
	.section	.nv.constant0._Z9buildHeapPii,"a",@progbits
	.sectionflags	@""
	.align	4
.nv.constant0._Z9buildHeapPii:
	.zero		908


//--------------------- SYMBOLS --------------------------

	.type		.nv.reservedSmem.offset0,@object
	.size		.nv.reservedSmem.offset0,0x4
